	.headerflags	@"EF_CUDA_TEXMODE_UNIFIED EF_CUDA_64BIT_ADDRESS EF_CUDA_ACCELERATORS EF_CUDA_SM90 EF_CUDA_VIRTUAL_SM(EF_CUDA_SM90)"
	.elftype	@"ET_EXEC"


//--------------------- .nv.info                  --------------------------
	.section	.nv.info,"",@"SHT_CUDA_INFO"
	.align	4


	//----- nvinfo : EIATTR_REGCOUNT
	.align		4
        /*0000*/ 	.byte	0x04, 0x2f
        /*0002*/ 	.short	(.L_3 - .L_2)
	.align		4
.L_2:
        /*0004*/ 	.word	index@(triton_poi_fused__native_batch_norm_legit_no_training_relu_5)
        /*0008*/ 	.word	0x00000016


	//----- nvinfo : EIATTR_MIN_STACK_SIZE
	.align		4
.L_3:
        /*000c*/ 	.byte	0x04, 0x12
        /*000e*/ 	.short	(.L_5 - .L_4)
	.align		4
.L_4:
        /*0010*/ 	.word	index@(triton_poi_fused__native_batch_norm_legit_no_training_relu_5)
        /*0014*/ 	.word	0x00000000


	//----- nvinfo : EIATTR_FRAME_SIZE
	.align		4
.L_5:
        /*0018*/ 	.byte	0x04, 0x11
        /*001a*/ 	.short	(.L_7 - .L_6)
	.align		4
.L_6:
        /*001c*/ 	.word	index@(triton_poi_fused__native_batch_norm_legit_no_training_relu_5)
        /*0020*/ 	.word	0x00000000


	//----- nvinfo : EIATTR_MIN_STACK_SIZE
	.align		4
.L_7:
        /*0024*/ 	.byte	0x04, 0x12
        /*0026*/ 	.short	(.L_9 - .L_8)
	.align		4
.L_8:
        /*0028*/ 	.word	index@(triton_poi_fused__native_batch_norm_legit_no_training_relu_5)
        /*002c*/ 	.word	0x00000000
.L_9:


//--------------------- .nv.info.triton_poi_fused__native_batch_norm_legit_no_training_relu_5 --------------------------
	.section	.nv.info.triton_poi_fused__native_batch_norm_legit_no_training_relu_5,"",@"SHT_CUDA_INFO"
	.sectionflags	@""
	.align	4


	//----- nvinfo : EIATTR_CUDA_API_VERSION
	.align		4
        /*0000*/ 	.byte	0x04, 0x37
        /*0002*/ 	.short	(.L_11 - .L_10)
.L_10:
        /*0004*/ 	.word	0x0000007c


	//----- nvinfo : EIATTR_KPARAM_INFO
	.align		4
.L_11:
        /*0008*/ 	.byte	0x04, 0x17
        /*000a*/ 	.short	(.L_13 - .L_12)
.L_12:
        /*000c*/ 	.word	0x00000000
        /*0010*/ 	.short	0x0006
        /*0012*/ 	.short	0x0030
        /*0014*/ 	.byte	0x00, 0xf0, 0x11, 0x00


	//----- nvinfo : EIATTR_KPARAM_INFO
	.align		4
.L_13:
        /*0018*/ 	.byte	0x04, 0x17
        /*001a*/ 	.short	(.L_15 - .L_14)
.L_14:
        /*001c*/ 	.word	0x00000000
        /*0020*/ 	.short	0x0005
        /*0022*/ 	.short	0x0028
        /*0024*/ 	.byte	0x00, 0xf4, 0x21, 0x00


	//----- nvinfo : EIATTR_KPARAM_INFO
	.align		4
.L_15:
        /*0028*/ 	.byte	0x04, 0x17
        /*002a*/ 	.short	(.L_17 - .L_16)
.L_16:
        /*002c*/ 	.word	0x00000000
        /*0030*/ 	.short	0x0004
        /*0032*/ 	.short	0x0020
        /*0034*/ 	.byte	0x00, 0xf4, 0x21, 0x00


	//----- nvinfo : EIATTR_KPARAM_INFO
	.align		4
.L_17:
        /*0038*/ 	.byte	0x04, 0x17
        /*003a*/ 	.short	(.L_19 - .L_18)
.L_18:
        /*003c*/ 	.word	0x00000000
        /*0040*/ 	.short	0x0003
        /*0042*/ 	.short	0x0018
        /*0044*/ 	.byte	0x00, 0xf4, 0x21, 0x00


	//----- nvinfo : EIATTR_KPARAM_INFO
	.align		4
.L_19:
        /*0048*/ 	.byte	0x04, 0x17
        /*004a*/ 	.short	(.L_21 - .L_20)
.L_20:
        /*004c*/ 	.word	0x00000000
        /*0050*/ 	.short	0x0002
        /*0052*/ 	.short	0x0010
        /*0054*/ 	.byte	0x00, 0xf4, 0x21, 0x00


	//----- nvinfo : EIATTR_KPARAM_INFO
	.align		4
.L_21:
        /*0058*/ 	.byte	0x04, 0x17
        /*005a*/ 	.short	(.L_23 - .L_22)
.L_22:
        /*005c*/ 	.word	0x00000000
        /*0060*/ 	.short	0x0001
        /*0062*/ 	.short	0x0008
        /*0064*/ 	.byte	0x00, 0xf4, 0x21, 0x00


	//----- nvinfo : EIATTR_KPARAM_INFO
	.align		4
.L_23:
        /*0068*/ 	.byte	0x04, 0x17
        /*006a*/ 	.short	(.L_25 - .L_24)
.L_24:
        /*006c*/ 	.word	0x00000000
        /*0070*/ 	.short	0x0000
        /*0072*/ 	.short	0x0000
        /*0074*/ 	.byte	0x00, 0xf4, 0x21, 0x00


	//----- nvinfo : EIATTR_SPARSE_MMA_MASK
	.align		4
.L_25:
        /*0078*/ 	.byte	0x03, 0x50
        /*007a*/ 	.short	0x0000


	//----- nvinfo : EIATTR_MAXREG_COUNT
	.align		4
        /*007c*/ 	.byte	0x03, 0x1b
        /*007e*/ 	.short	0x00ff


	//----- nvinfo : EIATTR_EXIT_INSTR_OFFSETS
	.align		4
        /*0080*/ 	.byte	0x04, 0x1c
        /*0082*/ 	.short	(.L_27 - .L_26)


	//   ....[0]....
.L_26:
        /*0084*/ 	.word	0x00000480


	//   ....[1]....
        /*0088*/ 	.word	0x000004a0


	//----- nvinfo : EIATTR_REQNTID
	.align		4
.L_27:
        /*008c*/ 	.byte	0x04, 0x10
        /*008e*/ 	.short	(.L_29 - .L_28)
.L_28:
        /*0090*/ 	.word	0x00000100
        /*0094*/ 	.word	0x00000001
        /*0098*/ 	.word	0x00000001


	//----- nvinfo : EIATTR_CBANK_PARAM_SIZE
	.align		4
.L_29:
        /*009c*/ 	.byte	0x03, 0x19
        /*009e*/ 	.short	0x0034


	//----- nvinfo : EIATTR_PARAM_CBANK
	.align		4
        /*00a0*/ 	.byte	0x04, 0x0a
        /*00a2*/ 	.short	(.L_31 - .L_30)
	.align		4
.L_30:
        /*00a4*/ 	.word	index@(.nv.constant0.triton_poi_fused__native_batch_norm_legit_no_training_relu_5)
        /*00a8*/ 	.short	0x0210
        /*00aa*/ 	.short	0x0034


	//----- nvinfo : EIATTR_SW_WAR
	.align		4
.L_31:
        /*00ac*/ 	.byte	0x04, 0x36
        /*00ae*/ 	.short	(.L_33 - .L_32)
.L_32:
        /*00b0*/ 	.word	0x00000008
.L_33:


//--------------------- .nv.callgraph             --------------------------
	.section	.nv.callgraph,"",@"SHT_CUDA_CALLGRAPH"
	.align	4
	.sectionentsize	8
	.align		4
        /*0000*/ 	.word	0x00000000
	.align		4
        /*0004*/ 	.word	0xffffffff
	.align		4
        /*0008*/ 	.word	0x00000000
	.align		4
        /*000c*/ 	.word	0xfffffffe
	.align		4
        /*0010*/ 	.word	0x00000000
	.align		4
        /*0014*/ 	.word	0xfffffffd
	.align		4
        /*0018*/ 	.word	0x00000000
	.align		4
        /*001c*/ 	.word	0xfffffffc


//--------------------- .nv.constant4             --------------------------
	.section	.nv.constant4,"a",@progbits
	.align	8
	.align		8
.nv.constant4:
        /*0000*/ 	.dword	_$_str
	.align		8
        /*0008*/ 	.dword	_$_str_$_2


//--------------------- .text.triton_poi_fused__native_batch_norm_legit_no_training_relu_5 --------------------------
	.section	.text.triton_poi_fused__native_batch_norm_legit_no_training_relu_5,"ax",@progbits
	.align	128
        .global         triton_poi_fused__native_batch_norm_legit_no_training_relu_5
        .type           triton_poi_fused__native_batch_norm_legit_no_training_relu_5,@function
        .size           triton_poi_fused__native_batch_norm_legit_no_training_relu_5,(.L_x_1 - triton_poi_fused__native_batch_norm_legit_no_training_relu_5)
        .other          triton_poi_fused__native_batch_norm_legit_no_training_relu_5,@"STO_CUDA_ENTRY STV_DEFAULT"
triton_poi_fused__native_batch_norm_legit_no_training_relu_5:
.text.triton_poi_fused__native_batch_norm_legit_no_training_relu_5:
[----:B------:R-:W0:Y:S01]  /*0000*/  LDC R1, c[0x0][0x28] ;  /* 0x00000a00ff017b82 */ /* 0x000e220000000800 */
[----:B------:R-:W1:Y:S01]  /*0010*/  S2R R0, SR_TID.X ;  /* 0x0000000000007919 */ /* 0x000e620000002100 */
[----:B------:R-:W-:-:S06]  /*0020*/  HFMA2.MMA R2, -RZ, RZ, 0, 0 ;  /* 0x00000000ff027435 */ /* 0x000fcc00000001ff */
[----:B------:R-:W2:Y:S01]  /*0030*/  LDC.64 R10, c[0x0][0x220] ;  /* 0x00008800ff0a7b82 */ /* 0x000ea20000000a00 */
[----:B------:R-:W-:Y:S01]  /*0040*/  ULDC.64 UR4, c[0x0][0x208] ;  /* 0x0000820000047ab9 */ /* 0x000fe20000000a00 */
[----:B------:R-:W3:Y:S06]  /*0050*/  S2R R3, SR_CTAID.X ;  /* 0x0000000000037919 */ /* 0x000eec0000002500 */
[----:B------:R-:W4:Y:S08]  /*0060*/  LDC.64 R14, c[0x0][0x218] ;  /* 0x00008600ff0e7b82 */ /* 0x000f300000000a00 */
[----:B------:R-:W5:Y:S08]  /*0070*/  LDC.64 R8, c[0x0][0x210] ;  /* 0x00008400ff087b82 */ /* 0x000f700000000a00 */
[----:B------:R-:W4:Y:S01]  /*0080*/  LDC.64 R16, c[0x0][0x228] ;  /* 0x00008a00ff107b82 */ /* 0x000f220000000a00 */
[----:B-1----:R-:W-:-:S07]  /*0090*/  SHF.L.U32 R0, R0, 0x1, RZ ;  /* 0x0000000100007819 */ /* 0x002fce00000006ff */
[----:B------:R-:W1:Y:S01]  /*00a0*/  LDC.64 R18, c[0x0][0x230] ;  /* 0x00008c00ff127b82 */ /* 0x000e620000000a00 */
[----:B------:R-:W-:-:S04]  /*00b0*/  LOP3.LUT R0, R0, 0x1fe, RZ, 0xc0, !PT ;  /* 0x000001fe00007812 */ /* 0x000fc800078ec0ff */
[----:B---3--:R-:W-:-:S04]  /*00c0*/  LEA R3, R3, R0, 0x9 ;  /* 0x0000000003037211 */ /* 0x008fc800078e48ff */
[C---:B------:R-:W-:Y:S01]  /*00d0*/  ISETP.GE.AND P0, PT, R3.reuse, 0x3e0400, PT ;  /* 0x003e04000300780c */ /* 0x040fe20003f06270 */
[----:B------:R-:W-:-:S05]  /*00e0*/  IMAD.HI R0, R3, -0x7be77d73, R2 ;  /* 0x8418828d03007827 */ /* 0x000fca00078e0202 */
[----:B------:R-:W-:-:S04]  /*00f0*/  SHF.R.U32.HI R5, RZ, 0x1f, R0 ;  /* 0x0000001fff057819 */ /* 0x000fc80000011600 */
[----:B------:R-:W-:-:S04]  /*0100*/  LEA.HI.SX32 R5, R0, R5, 0x13 ;  /* 0x0000000500057211 */ /* 0x000fc800078f9aff */
[----:B------:R-:W-:-:S04]  /*0110*/  LEA.HI R0, R5, R5, RZ, 0x6 ;  /* 0x0000000505007211 */ /* 0x000fc800078f30ff */
[----:B------:R-:W-:-:S04]  /*0120*/  LOP3.LUT R0, R0, 0xffffffc0, RZ, 0xc0, !PT ;  /* 0xffffffc000007812 */ /* 0x000fc800078ec0ff */
[----:B------:R-:W-:Y:S02]  /*0130*/  IADD3 R13, R5, -R0, RZ ;  /* 0x80000000050d7210 */ /* 0x000fe40007ffe0ff */
[----:B------:R-:W-:-:S03]  /*0140*/  MOV R0, RZ ;  /* 0x000000ff00007202 */ /* 0x000fc60000000f00 */
[----:B--2---:R-:W-:-:S05]  /*0150*/  IMAD.WIDE R10, R13, 0x4, R10 ;  /* 0x000000040d0a7825 */ /* 0x004fca00078e020a */
[----:B------:R-:W2:Y:S04]  /*0160*/  @!P0 LDG.E.EL R0, desc[UR4][R10.64] ;  /* 0x000000040a008981 */ /* 0x000ea8000c2e1900 */
[----:B------:R3:W2:Y:S01]  /*0170*/  @!P0 LDG.E.EL R2, desc[UR4][R10.64] ;  /* 0x000000040a028981 */ /* 0x0006a2000c2e1900 */
[----:B------:R-:W-:Y:S02]  /*0180*/  CS2R R6, SRZ ;  /* 0x0000000000067805 */ /* 0x000fe4000001ff00 */
[----:B------:R-:W-:Y:S01]  /*0190*/  CS2R R4, SRZ ;  /* 0x0000000000047805 */ /* 0x000fe2000001ff00 */
[----:B----4-:R-:W-:-:S04]  /*01a0*/  IMAD.WIDE R14, R13, 0x4, R14 ;  /* 0x000000040d0e7825 */ /* 0x010fc800078e020e */
[----:B-----5:R-:W-:Y:S01]  /*01b0*/  IMAD.WIDE R8, R3, 0x4, R8 ;  /* 0x0000000403087825 */ /* 0x020fe200078e0208 */
[----:B------:R-:W4:Y:S01]  /*01c0*/  @!P0 LDG.E.EL R7, desc[UR4][R14.64] ;  /* 0x000000040e078981 */ /* 0x000f22000c2e1900 */
[----:B---3--:R-:W-:Y:S02]  /*01d0*/  CS2R R10, SRZ ;  /* 0x00000000000a7805 */ /* 0x008fe4000001ff00 */
[C---:B0-----:R-:W-:Y:S01]  /*01e0*/  IMAD.WIDE R16, R13.reuse, 0x4, R16 ;  /* 0x000000040d107825 */ /* 0x041fe200078e0210 */
[----:B------:R-:W3:Y:S03]  /*01f0*/  @!P0 LDG.E.EL R6, desc[UR4][R14.64] ;  /* 0x000000040e068981 */ /* 0x000ee6000c2e1900 */
[----:B-1----:R-:W-:Y:S01]  /*0200*/  IMAD.WIDE R18, R13, 0x4, R18 ;  /* 0x000000040d127825 */ /* 0x002fe200078e0212 */
[----:B------:R0:W4:Y:S01]  /*0210*/  @!P0 LDG.E.64 R4, desc[UR4][R8.64] ;  /* 0x0000000408048981 */ /* 0x000122000c1e1b00 */
[----:B------:R-:W-:-:S03]  /*0220*/  CS2R R12, SRZ ;  /* 0x00000000000c7805 */ /* 0x000fc6000001ff00 */
[----:B------:R-:W5:Y:S04]  /*0230*/  @!P0 LDG.E.EL R11, desc[UR4][R18.64] ;  /* 0x00000004120b8981 */ /* 0x000f68000c2e1900 */
[----:B------:R-:W5:Y:S01]  /*0240*/  @!P0 LDG.E.EL R12, desc[UR4][R16.64] ;  /* 0x00000004100c8981 */ /* 0x000f62000c2e1900 */
[----:B0-----:R-:W0:Y:S03]  /*0250*/  LDC.64 R8, c[0x0][0x238] ;  /* 0x00008e00ff087b82 */ /* 0x001e260000000a00 */
[----:B------:R1:W3:Y:S04]  /*0260*/  @!P0 LDG.E.EL R13, desc[UR4][R16.64] ;  /* 0x00000004100d8981 */ /* 0x0002e8000c2e1900 */
[----:B------:R-:W3:Y:S01]  /*0270*/  @!P0 LDG.E.EL R10, desc[UR4][R18.64] ;  /* 0x00000004120a8981 */ /* 0x000ee2000c2e1900 */
[----:B0-----:R-:W-:-:S04]  /*0280*/  IMAD.WIDE R8, R3, 0x4, R8 ;  /* 0x0000000403087825 */ /* 0x001fc800078e0208 */
[----:B--2---:R-:W-:Y:S01]  /*0290*/  FADD R0, R0, 0.0010000000474974513054 ;  /* 0x3a83126f00007421 */ /* 0x004fe20000000000 */
[----:B------:R-:W-:-:S03]  /*02a0*/  FADD R2, R2, 0.0010000000474974513054 ;  /* 0x3a83126f02027421 */ /* 0x000fc60000000000 */
[----:B------:R-:W0:Y:S08]  /*02b0*/  MUFU.SQRT R14, R0 ;  /* 0x00000000000e7308 */ /* 0x000e300000002000 */
[----:B------:R-:W2:Y:S01]  /*02c0*/  MUFU.SQRT R15, R2 ;  /* 0x00000002000f7308 */ /* 0x000ea20000002000 */
[C---:B0-----:R-:W-:Y:S02]  /*02d0*/  FSETP.GT.AND P1, PT, R14.reuse, 8.50705917302346158658e+37, PT ;  /* 0x7e8000000e00780b */ /* 0x041fe40003f24000 */
[----:B------:R-:W-:-:S02]  /*02e0*/  FSETP.GEU.AND P3, PT, R14, 1.175494350822287508e-38, PT ;  /* 0x008000000e00780b */ /* 0x000fc40003f6e000 */
[C---:B--2---:R-:W-:Y:S02]  /*02f0*/  FSETP.GT.AND P2, PT, R15.reuse, 8.50705917302346158658e+37, PT ;  /* 0x7e8000000f00780b */ /* 0x044fe40003f44000 */
[----:B------:R-:W-:-:S07]  /*0300*/  FSETP.GEU.AND P4, PT, R15, 1.175494350822287508e-38, PT ;  /* 0x008000000f00780b */ /* 0x000fce0003f8e000 */
[----:B------:R-:W-:Y:S01]  /*0310*/  @P1 FMUL R14, R14, 0.25 ;  /* 0x3e8000000e0e1820 */ /* 0x000fe20000400000 */
[----:B------:R-:W-:-:S03]  /*0320*/  HFMA2.MMA R0, -RZ, RZ, 1.625, 0 ;  /* 0x3e800000ff007435 */ /* 0x000fc600000001ff */
[----:B------:R-:W-:Y:S01]  /*0330*/  @!P3 FMUL R14, R14, 16777216 ;  /* 0x4b8000000e0eb820 */ /* 0x000fe20000400000 */
[----:B------:R-:W-:-:S04]  /*0340*/  @P2 FMUL R15, R15, 0.25 ;  /* 0x3e8000000f0f2820 */ /* 0x000fc80000400000 */
[----:B------:R-:W-:Y:S01]  /*0350*/  @!P4 FMUL R15, R15, 16777216 ;  /* 0x4b8000000f0fc820 */ /* 0x000fe20000400000 */
[----:B------:R-:W0:Y:S01]  /*0360*/  MUFU.RCP R14, R14 ;  /* 0x0000000e000e7308 */ /* 0x000e220000001000 */
[----:B-1----:R-:W-:-:S07]  /*0370*/  FSEL R17, R0, 1, P1 ;  /* 0x3f80000000117808 */ /* 0x002fce0000800000 */
[----:B------:R-:W1:Y:S01]  /*0380*/  MUFU.RCP R15, R15 ;  /* 0x0000000f000f7308 */ /* 0x000e620000001000 */
[----:B------:R-:W-:Y:S01]  /*0390*/  FSEL R0, R0, 1, P2 ;  /* 0x3f80000000007808 */ /* 0x000fe20001000000 */
[----:B------:R-:W-:-:S04]  /*03a0*/  @!P3 FMUL R17, R17, 16777216 ;  /* 0x4b8000001111b820 */ /* 0x000fc80000400000 */
[----:B------:R-:W-:Y:S01]  /*03b0*/  @!P4 FMUL R0, R0, 16777216 ;  /* 0x4b8000000000c820 */ /* 0x000fe20000400000 */
[----:B----4-:R-:W-:Y:S01]  /*03c0*/  FADD R4, -R7, R4 ;  /* 0x0000000407047221 */ /* 0x010fe20000000100 */
[----:B---3--:R-:W-:Y:S01]  /*03d0*/  FADD R5, -R6, R5 ;  /* 0x0000000506057221 */ /* 0x008fe20000000100 */
[----:B0-----:R-:W-:Y:S01]  /*03e0*/  FMUL R17, R14, R17 ;  /* 0x000000110e117220 */ /* 0x001fe20000400000 */
[----:B-1----:R-:W-:-:S03]  /*03f0*/  FMUL R0, R15, R0 ;  /* 0x000000000f007220 */ /* 0x002fc60000400000 */
[----:B------:R-:W-:Y:S01]  /*0400*/  FMUL R4, R4, R17 ;  /* 0x0000001104047220 */ /* 0x000fe20000400000 */
[----:B------:R-:W-:-:S03]  /*0410*/  FMUL R5, R5, R0 ;  /* 0x0000000005057220 */ /* 0x000fc60000400000 */
[----:B-----5:R-:W-:Y:S01]  /*0420*/  FFMA R4, R4, R12, R11 ;  /* 0x0000000c04047223 */ /* 0x020fe2000000000b */
[----:B------:R-:W-:-:S04]  /*0430*/  FFMA R5, R5, R13, R10 ;  /* 0x0000000d05057223 */ /* 0x000fc8000000000a */
[C---:B------:R-:W-:Y:S02]  /*0440*/  FSETP.GEU.AND P1, PT, R4.reuse, RZ, PT ;  /* 0x000000ff0400720b */ /* 0x040fe40003f2e000 */
[C---:B------:R-:W-:Y:S02]  /*0450*/  FSETP.GEU.AND P2, PT, R5.reuse, RZ, PT ;  /* 0x000000ff0500720b */ /* 0x040fe40003f4e000 */
[----:B------:R-:W-:Y:S02]  /*0460*/  FSEL R4, R4, RZ, P1 ;  /* 0x000000ff04047208 */ /* 0x000fe40000800000 */
[----:B------:R-:W-:Y:S01]  /*0470*/  FSEL R5, R5, RZ, P2 ;  /* 0x000000ff05057208 */ /* 0x000fe20001000000 */
[----:B------:R-:W-:Y:S08]  /*0480*/  @P0 EXIT ;  /* 0x000000000000094d */ /* 0x000ff00003800000 */
[----:B------:R-:W-:Y:S01]  /*0490*/  STG.E.64 desc[UR4][R8.64], R4 ;  /* 0x0000000408007986 */ /* 0x000fe2000c101b04 */
[----:B------:R-:W-:Y:S05]  /*04a0*/  EXIT ;  /* 0x000000000000794d */ /* 0x000fea0003800000 */
.L_x_0:
[----:B------:R-:W-:-:S00]  /*04b0*/  BRA `(.L_x_0) ;  /* 0xfffffffc00fc7947 */ /* 0x000fc0000383ffff */
[----:B------:R-:W-:-:S00]  /*04c0*/  NOP ;  /* 0x0000000000007918 */ /* 0x000fc00000000000 */
        /* <DEDUP_REMOVED lines=11> */
.L_x_1:


//--------------------- .nv.global.init           --------------------------
	.section	.nv.global.init,"aw",@progbits
.nv.global.init:
	.type		_$_str,@object
	.size		_$_str,(_$_str_$_2 - _$_str)
_$_str:
        /*0000*/ 	.byte	0x5f, 0x5f, 0x43, 0x55, 0x44, 0x41, 0x5f, 0x46, 0x54, 0x5a, 0x00
	.type		_$_str_$_2,@object
	.size		_$_str_$_2,(.L_1 - _$_str_$_2)
_$_str_$_2:
        /*000b*/ 	.byte	0x5f, 0x5f, 0x43, 0x55, 0x44, 0x41, 0x5f, 0x50, 0x52, 0x45, 0x43, 0x5f, 0x53, 0x51, 0x52, 0x54
        /*001b*/ 	.byte	0x00
.L_1:


//--------------------- .nv.constant0.triton_poi_fused__native_batch_norm_legit_no_training_relu_5 --------------------------
	.section	.nv.constant0.triton_poi_fused__native_batch_norm_legit_no_training_relu_5,"a",@progbits
	.sectionflags	@""
	.align	4
.nv.constant0.triton_poi_fused__native_batch_norm_legit_no_training_relu_5:
	.zero		580
